//
// Generated by NVIDIA NVVM Compiler
//
// Compiler Build ID: CL-36424714
// Cuda compilation tools, release 13.0, V13.0.88
// Based on NVVM 20.0.0
//

.version 9.0
.target sm_100
.address_size 64

	// .globl	_Z10soma_vetorPiS_S_

.visible .entry _Z10soma_vetorPiS_S_(
	.param .u64 .ptr .align 1 _Z10soma_vetorPiS_S__param_0,
	.param .u64 .ptr .align 1 _Z10soma_vetorPiS_S__param_1,
	.param .u64 .ptr .align 1 _Z10soma_vetorPiS_S__param_2
)
{
	.reg .pred 	%p<2>;
	.reg .b32 	%r<5>;
	.reg .b64 	%rd<11>;

	ld.param.u64 	%rd1, [_Z10soma_vetorPiS_S__param_0];
	ld.param.u64 	%rd2, [_Z10soma_vetorPiS_S__param_1];
	ld.param.u64 	%rd3, [_Z10soma_vetorPiS_S__param_2];
	mov.u32 	%r1, %ctaid.x;
	setp.gt.u32 	%p1, %r1, 31;
	@%p1 bra 	$L__BB0_2;
	cvta.to.global.u64 	%rd4, %rd1;
	cvta.to.global.u64 	%rd5, %rd2;
	cvta.to.global.u64 	%rd6, %rd3;
	mul.wide.u32 	%rd7, %r1, 4;
	add.s64 	%rd8, %rd4, %rd7;
	ld.global.u32 	%r2, [%rd8];
	add.s64 	%rd9, %rd5, %rd7;
	ld.global.u32 	%r3, [%rd9];
	add.s32 	%r4, %r3, %r2;
	add.s64 	%rd10, %rd6, %rd7;
	st.global.u32 	[%rd10], %r4;
$L__BB0_2:
	ret;

}


// ===== COMPILED SASS (sm_100) =====

	.target	sm_100

	.elftype	@"ET_EXEC"


//--------------------- .note.nv.tkinfo           --------------------------
	.section	.note.nv.tkinfo,"",@"SHT_NOTE"
	.sectionflags	@"SHF_NOTE_NV_TKINFO"
	.tkinfo
        /*0018*/ 	.word	0x00000002
        /*0030*/ 	.string	""
        /*0030*/ 	.string	"ptxas"
        /*0030*/ 	.string	"Cuda compilation tools, release 13.0, V13.0.88"
        /*0030*/ 	.string	"Build cuda_13.0.r13.0/compiler.36424714_0"
        /*0030*/ 	.string	"-arch sm_100 -m 64 "



//--------------------- .note.nv.cuinfo           --------------------------
	.section	.note.nv.cuinfo,"",@"SHT_NOTE"
	.sectionflags	@"SHF_NOTE_NV_CUINFO"
        /*0018*/ 	.short	0x0002
        /*001a*/ 	.short	0x0064
        /*001c*/ 	.short	0x0082
	.zero		2


//--------------------- .nv.info                  --------------------------
	.section	.nv.info,"",@"SHT_CUDA_INFO"
	.align	4


	//----- nvinfo : EIATTR_REGCOUNT
	.align		4
        /*0000*/ 	.byte	0x04, 0x2f
        /*0002*/ 	.short	(.L_1 - .L_0)
	.align		4
.L_0:
        /*0004*/ 	.word	index@(_Z10soma_vetorPiS_S_)
        /*0008*/ 	.word	0x0000000c


	//----- nvinfo : EIATTR_FRAME_SIZE
	.align		4
.L_1:
        /*000c*/ 	.byte	0x04, 0x11
        /*000e*/ 	.short	(.L_3 - .L_2)
	.align		4
.L_2:
        /*0010*/ 	.word	index@(_Z10soma_vetorPiS_S_)
        /*0014*/ 	.word	0x00000000


	//----- nvinfo : EIATTR_MIN_STACK_SIZE
	.align		4
.L_3:
        /*0018*/ 	.byte	0x04, 0x12
        /*001a*/ 	.short	(.L_5 - .L_4)
	.align		4
.L_4:
        /*001c*/ 	.word	index@(_Z10soma_vetorPiS_S_)
        /*0020*/ 	.word	0x00000000
.L_5:


//--------------------- .nv.compat                --------------------------
	.section	.nv.compat,"",@"SHT_CUDA_COMPAT_INFO"
	.align	4
        /*0000*/ 	.byte	0x02, 0x09, 0x00, 0x00, 0x02, 0x02, 0x01, 0x00, 0x02, 0x05, 0x05, 0x00, 0x03, 0x07, 0x01, 0x01
        /*0010*/ 	.byte	0x02, 0x03, 0x00, 0x00, 0x02, 0x06, 0x01, 0x00, 0x04, 0x0b, 0x08, 0x00, 0x09, 0x00, 0x00, 0x00
        /*0020*/ 	.byte	0x00, 0x00, 0x00, 0x00


//--------------------- .nv.info._Z10soma_vetorPiS_S_ --------------------------
	.section	.nv.info._Z10soma_vetorPiS_S_,"",@"SHT_CUDA_INFO"
	.sectionflags	@""
	.align	4


	//----- nvinfo : EIATTR_CUDA_API_VERSION
	.align		4
        /*0000*/ 	.byte	0x04, 0x37
        /*0002*/ 	.short	(.L_7 - .L_6)
.L_6:
        /*0004*/ 	.word	0x00000082


	//----- nvinfo : EIATTR_KPARAM_INFO
	.align		4
.L_7:
        /*0008*/ 	.byte	0x04, 0x17
        /*000a*/ 	.short	(.L_9 - .L_8)
.L_8:
        /*000c*/ 	.word	0x00000000
        /*0010*/ 	.short	0x0002
        /*0012*/ 	.short	0x0010
        /*0014*/ 	.byte	0x00, 0xf5, 0x21, 0x00


	//----- nvinfo : EIATTR_KPARAM_INFO
	.align		4
.L_9:
        /*0018*/ 	.byte	0x04, 0x17
        /*001a*/ 	.short	(.L_11 - .L_10)
.L_10:
        /*001c*/ 	.word	0x00000000
        /*0020*/ 	.short	0x0001
        /*0022*/ 	.short	0x0008
        /*0024*/ 	.byte	0x00, 0xf5, 0x21, 0x00


	//----- nvinfo : EIATTR_KPARAM_INFO
	.align		4
.L_11:
        /*0028*/ 	.byte	0x04, 0x17
        /*002a*/ 	.short	(.L_13 - .L_12)
.L_12:
        /*002c*/ 	.word	0x00000000
        /*0030*/ 	.short	0x0000
        /*0032*/ 	.short	0x0000
        /*0034*/ 	.byte	0x00, 0xf5, 0x21, 0x00


	//----- nvinfo : EIATTR_SPARSE_MMA_MASK
	.align		4
.L_13:
        /*0038*/ 	.byte	0x03, 0x50
        /*003a*/ 	.short	0x0000


	//----- nvinfo : EIATTR_MAXREG_COUNT
	.align		4
        /*003c*/ 	.byte	0x03, 0x1b
        /*003e*/ 	.short	0x00ff


	//----- nvinfo : EIATTR_MERCURY_ISA_VERSION
	.align		4
        /*0040*/ 	.byte	0x03, 0x5f
        /*0042*/ 	.short	0x0101


	//----- nvinfo : EIATTR_VRC_CTA_INIT_COUNT
	.align		4
        /*0044*/ 	.byte	0x02, 0x4a
	.zero		1
	.zero		1


	//----- nvinfo : EIATTR_EXIT_INSTR_OFFSETS
	.align		4
        /*0048*/ 	.byte	0x04, 0x1c
        /*004a*/ 	.short	(.L_15 - .L_14)


	//   ....[0]....
.L_14:
        /*004c*/ 	.word	0x00000030


	//   ....[1]....
        /*0050*/ 	.word	0x000000f0


	//----- nvinfo : EIATTR_CBANK_PARAM_SIZE
	.align		4
.L_15:
        /*0054*/ 	.byte	0x03, 0x19
        /*0056*/ 	.short	0x0018


	//----- nvinfo : EIATTR_PARAM_CBANK
	.align		4
        /*0058*/ 	.byte	0x04, 0x0a
        /*005a*/ 	.short	(.L_17 - .L_16)
	.align		4
.L_16:
        /*005c*/ 	.word	index@(.nv.constant0._Z10soma_vetorPiS_S_)
        /*0060*/ 	.short	0x0380
        /*0062*/ 	.short	0x0018


	//----- nvinfo : EIATTR_SW_WAR
	.align		4
.L_17:
        /*0064*/ 	.byte	0x04, 0x36
        /*0066*/ 	.short	(.L_19 - .L_18)
.L_18:
        /*0068*/ 	.word	0x00000008
.L_19:


//--------------------- .nv.callgraph             --------------------------
	.section	.nv.callgraph,"",@"SHT_CUDA_CALLGRAPH"
	.align	4
	.sectionentsize	8
	.align		4
        /*0000*/ 	.word	0x00000000
	.align		4
        /*0004*/ 	.word	0xffffffff
	.align		4
        /*0008*/ 	.word	0x00000000
	.align		4
        /*000c*/ 	.word	0xfffffffe
	.align		4
        /*0010*/ 	.word	0x00000000
	.align		4
        /*0014*/ 	.word	0xfffffffd
	.align		4
        /*0018*/ 	.word	0x00000000
	.align		4
        /*001c*/ 	.word	0xfffffffc


//--------------------- .text._Z10soma_vetorPiS_S_ --------------------------
	.section	.text._Z10soma_vetorPiS_S_,"ax",@progbits
	.align	128
        .global         _Z10soma_vetorPiS_S_
        .type           _Z10soma_vetorPiS_S_,@function
        .size           _Z10soma_vetorPiS_S_,(.L_x_1 - _Z10soma_vetorPiS_S_)
        .other          _Z10soma_vetorPiS_S_,@"STO_CUDA_ENTRY STV_DEFAULT"
_Z10soma_vetorPiS_S_:
.text._Z10soma_vetorPiS_S_:
[----:B------:R-:W-:Y:S01]  /*0000*/  LDC R1, c[0x0][0x37c] ;  /* 0x0000df00ff017b82 */ /* 0x000fe20000000800 */
[----:B------:R-:W0:Y:S02]  /*0010*/  S2R R9, SR_CTAID.X ;  /* 0x0000000000097919 */ /* 0x000e240000002500 */
[----:B0-----:R-:W-:-:S13]  /*0020*/  ISETP.GT.U32.AND P0, PT, R9, 0x1f, PT ;  /* 0x0000001f0900780c */ /* 0x001fda0003f04070 */
[----:B------:R-:W-:Y:S05]  /*0030*/  @P0 EXIT ;  /* 0x000000000000094d */ /* 0x000fea0003800000 */
[----:B------:R-:W0:Y:S01]  /*0040*/  LDC.64 R2, c[0x0][0x380] ;  /* 0x0000e000ff027b82 */ /* 0x000e220000000a00 */
[----:B------:R-:W1:Y:S07]  /*0050*/  LDCU.64 UR4, c[0x0][0x358] ;  /* 0x00006b00ff0477ac */ /* 0x000e6e0008000a00 */
[----:B------:R-:W2:Y:S08]  /*0060*/  LDC.64 R4, c[0x0][0x388] ;  /* 0x0000e200ff047b82 */ /* 0x000eb00000000a00 */
[----:B------:R-:W3:Y:S01]  /*0070*/  LDC.64 R6, c[0x0][0x390] ;  /* 0x0000e400ff067b82 */ /* 0x000ee20000000a00 */
[----:B0-----:R-:W-:-:S06]  /*0080*/  IMAD.WIDE.U32 R2, R9, 0x4, R2 ;  /* 0x0000000409027825 */ /* 0x001fcc00078e0002 */
[----:B-1----:R-:W4:Y:S01]  /*0090*/  LDG.E R2, desc[UR4][R2.64] ;  /* 0x0000000402027981 */ /* 0x002f22000c1e1900 */
[----:B--2---:R-:W-:-:S06]  /*00a0*/  IMAD.WIDE.U32 R4, R9, 0x4, R4 ;  /* 0x0000000409047825 */ /* 0x004fcc00078e0004 */
[----:B------:R-:W4:Y:S01]  /*00b0*/  LDG.E R5, desc[UR4][R4.64] ;  /* 0x0000000404057981 */ /* 0x000f22000c1e1900 */
[----:B---3--:R-:W-:Y:S01]  /*00c0*/  IMAD.WIDE.U32 R6, R9, 0x4, R6 ;  /* 0x0000000409067825 */ /* 0x008fe200078e0006 */
[----:B----4-:R-:W-:-:S05]  /*00d0*/  IADD3 R9, PT, PT, R2, R5, RZ ;  /* 0x0000000502097210 */ /* 0x010fca0007ffe0ff */
[----:B------:R-:W-:Y:S01]  /*00e0*/  STG.E desc[UR4][R6.64], R9 ;  /* 0x0000000906007986 */ /* 0x000fe2000c101904 */
[----:B------:R-:W-:Y:S05]  /*00f0*/  EXIT ;  /* 0x000000000000794d */ /* 0x000fea0003800000 */
.L_x_0:
[----:B------:R-:W-:-:S00]  /*0100*/  BRA `(.L_x_0) ;  /* 0xfffffffc00fc7947 */ /* 0x000fc0000383ffff */
[----:B------:R-:W-:-:S00]  /*0110*/  NOP ;  /* 0x0000000000007918 */ /* 0x000fc00000000000 */
        /* <DEDUP_REMOVED lines=14> */
.L_x_1:


//--------------------- .nv.shared.reserved.0     --------------------------
	.section	.nv.shared.reserved.0,"aw",@nobits
	.weak		__nv_reservedSMEM_offset_0_alias
	.size		__nv_reservedSMEM_offset_0_alias, 0, 64
	.other		__nv_reservedSMEM_offset_0_alias,@"STO_CUDA_RESERVED_SHARED STV_DEFAULT"
__nv_reservedSMEM_offset_0_alias:
	.zero		0
	.zero		64


//--------------------- .nv.constant0._Z10soma_vetorPiS_S_ --------------------------
	.section	.nv.constant0._Z10soma_vetorPiS_S_,"a",@progbits
	.sectionflags	@""
	.align	4
.nv.constant0._Z10soma_vetorPiS_S_:
	.zero		920


//--------------------- SYMBOLS --------------------------

	.type		.nv.reservedSmem.offset0,@object
	.size		.nv.reservedSmem.offset0,0x4
